	.headerflags	@"EF_CUDA_TEXMODE_UNIFIED EF_CUDA_64BIT_ADDRESS EF_CUDA_SM86 EF_CUDA_VIRTUAL_SM(EF_CUDA_SM86)"
	.elftype	@"ET_EXEC"


//--------------------- .nv.info                  --------------------------
	.section	.nv.info,"",@"SHT_CUDA_INFO"
	.align	4


	//----- nvinfo : EIATTR_REGCOUNT
	.align		4
        /*0000*/ 	.byte	0x04, 0x2f
        /*0002*/ 	.short	(.L_1 - .L_0)
	.align		4
.L_0:
        /*0004*/ 	.word	index@(triton_mm)
        /*0008*/ 	.word	0x00000028


	//----- nvinfo : EIATTR_MIN_STACK_SIZE
	.align		4
.L_1:
        /*000c*/ 	.byte	0x04, 0x12
        /*000e*/ 	.short	(.L_3 - .L_2)
	.align		4
.L_2:
        /*0010*/ 	.word	index@(triton_mm)
        /*0014*/ 	.word	0x00000000


	//----- nvinfo : EIATTR_FRAME_SIZE
	.align		4
.L_3:
        /*0018*/ 	.byte	0x04, 0x11
        /*001a*/ 	.short	(.L_5 - .L_4)
	.align		4
.L_4:
        /*001c*/ 	.word	index@(triton_mm)
        /*0020*/ 	.word	0x00000000


	//----- nvinfo : EIATTR_MIN_STACK_SIZE
	.align		4
.L_5:
        /*0024*/ 	.byte	0x04, 0x12
        /*0026*/ 	.short	(.L_7 - .L_6)
	.align		4
.L_6:
        /*0028*/ 	.word	index@(triton_mm)
        /*002c*/ 	.word	0x00000000
.L_7:


//--------------------- .nv.info.triton_mm        --------------------------
	.section	.nv.info.triton_mm,"",@"SHT_CUDA_INFO"
	.sectionflags	@""
	.align	4


	//----- nvinfo : EIATTR_CUDA_API_VERSION
	.align		4
        /*0000*/ 	.byte	0x04, 0x37
        /*0002*/ 	.short	(.L_9 - .L_8)
.L_8:
        /*0004*/ 	.word	0x0000007c


	//----- nvinfo : EIATTR_SW2861232_WAR
	.align		4
.L_9:
        /*0008*/ 	.byte	0x01, 0x35
	.zero		2


	//----- nvinfo : EIATTR_PARAM_CBANK
	.align		4
        /*000c*/ 	.byte	0x04, 0x0a
        /*000e*/ 	.short	(.L_11 - .L_10)
	.align		4
.L_10:
        /*0010*/ 	.word	index@(.nv.constant0.triton_mm)
        /*0014*/ 	.short	0x0160
        /*0016*/ 	.short	0x0020


	//----- nvinfo : EIATTR_CBANK_PARAM_SIZE
	.align		4
.L_11:
        /*0018*/ 	.byte	0x03, 0x19
        /*001a*/ 	.short	0x0020


	//----- nvinfo : EIATTR_KPARAM_INFO
	.align		4
        /*001c*/ 	.byte	0x04, 0x17
        /*001e*/ 	.short	(.L_13 - .L_12)
.L_12:
        /*0020*/ 	.word	0x00000000
        /*0024*/ 	.short	0x0003
        /*0026*/ 	.short	0x0018
        /*0028*/ 	.byte	0x00, 0xf4, 0x21, 0x00


	//----- nvinfo : EIATTR_KPARAM_INFO
	.align		4
.L_13:
        /*002c*/ 	.byte	0x04, 0x17
        /*002e*/ 	.short	(.L_15 - .L_14)
.L_14:
        /*0030*/ 	.word	0x00000000
        /*0034*/ 	.short	0x0002
        /*0036*/ 	.short	0x0010
        /*0038*/ 	.byte	0x00, 0xf4, 0x21, 0x00


	//----- nvinfo : EIATTR_KPARAM_INFO
	.align		4
.L_15:
        /*003c*/ 	.byte	0x04, 0x17
        /*003e*/ 	.short	(.L_17 - .L_16)
.L_16:
        /*0040*/ 	.word	0x00000000
        /*0044*/ 	.short	0x0001
        /*0046*/ 	.short	0x0008
        /*0048*/ 	.byte	0x00, 0xf4, 0x21, 0x00


	//----- nvinfo : EIATTR_KPARAM_INFO
	.align		4
.L_17:
        /*004c*/ 	.byte	0x04, 0x17
        /*004e*/ 	.short	(.L_19 - .L_18)
.L_18:
        /*0050*/ 	.word	0x00000000
        /*0054*/ 	.short	0x0000
        /*0056*/ 	.short	0x0000
        /*0058*/ 	.byte	0x00, 0xf4, 0x21, 0x00


	//----- nvinfo : EIATTR_MAXREG_COUNT
	.align		4
.L_19:
        /*005c*/ 	.byte	0x03, 0x1b
        /*005e*/ 	.short	0x00ff


	//----- nvinfo : EIATTR_EXIT_INSTR_OFFSETS
	.align		4
        /*0060*/ 	.byte	0x04, 0x1c
        /*0062*/ 	.short	(.L_21 - .L_20)


	//   ....[0]....
.L_20:
        /*0064*/ 	.word	0x000016e0


	//   ....[1]....
        /*0068*/ 	.word	0x00001730


	//----- nvinfo : EIATTR_REQNTID
	.align		4
.L_21:
        /*006c*/ 	.byte	0x04, 0x10
        /*006e*/ 	.short	(.L_23 - .L_22)
.L_22:
        /*0070*/ 	.word	0x00000100
        /*0074*/ 	.word	0x00000001
        /*0078*/ 	.word	0x00000001
.L_23:


//--------------------- .nv.callgraph             --------------------------
	.section	.nv.callgraph,"",@"SHT_CUDA_CALLGRAPH"
	.align	4
	.sectionentsize	8
	.align		4
        /*0000*/ 	.word	0x00000000
	.align		4
        /*0004*/ 	.word	0xffffffff
	.align		4
        /*0008*/ 	.word	0x00000000
	.align		4
        /*000c*/ 	.word	0xfffffffe
	.align		4
        /*0010*/ 	.word	0x00000000
	.align		4
        /*0014*/ 	.word	0xfffffffd
	.align		4
        /*0018*/ 	.word	0x00000000
	.align		4
        /*001c*/ 	.word	0xfffffffc


//--------------------- .nv.rel.action            --------------------------
	.section	.nv.rel.action,"",@"SHT_CUDA_RELOCINFO"
	.align	8
	.sectionentsize	8
        /*0000*/ 	.byte	0x73, 0x00, 0x00, 0x00, 0x00, 0x00, 0x00, 0x00, 0x00, 0x00, 0x00, 0x11, 0x25, 0x00, 0x05, 0x36


//--------------------- .nv.constant0.triton_mm   --------------------------
	.section	.nv.constant0.triton_mm,"a",@progbits
	.sectionflags	@""
	.align	4
.nv.constant0.triton_mm:
	.zero		384


//--------------------- .text.triton_mm           --------------------------
	.section	.text.triton_mm,"ax",@progbits
	.sectionflags	@"SHF_BARRIERS=1"
	.sectioninfo	@"SHI_REGISTERS=40"
	.align	128
        .global         triton_mm
        .type           triton_mm,@function
        .size           triton_mm,(.L_x_2 - triton_mm)
        .other          triton_mm,@"STO_CUDA_ENTRY STV_DEFAULT"
triton_mm:
.text.triton_mm:
[----:B------:R-:W-:Y:S02]  /*0000*/  IMAD.MOV.U32 R1, RZ, RZ, c[0x0][0x28] ;  /* 0x00000a00ff017624 */ /* 0x000fe400078e00ff */
[----:B------:R-:W1:Y:S01]  /*0010*/  S2R R9, SR_CTAID.X ;  /* 0x0000000000097919 */ /* 0x000e620000002500 */
[----:B------:R-:W-:Y:S01]  /*0020*/  IMAD.MOV.U32 R5, RZ, RZ, -0x8 ;  /* 0xfffffff8ff057424 */ /* 0x000fe200078e00ff */
[----:B------:R-:W-:Y:S01]  /*0030*/  ULDC.64 UR4, c[0x0][0x118] ;  /* 0x0000460000047ab9 */ /* 0x000fe20000000a00 */
[----:B------:R-:W-:Y:S01]  /*0040*/  IMAD.MOV.U32 R35, RZ, RZ, 0x3 ;  /* 0x00000003ff237424 */ /* 0x000fe200078e00ff */
[----:B------:R-:W-:Y:S01]  /*0050*/  CS2R R14, SRZ ;  /* 0x00000000000e7805 */ /* 0x000fe2000001ff00 */
[----:B------:R-:W-:Y:S02]  /*0060*/  IMAD.MOV.U32 R36, RZ, RZ, -0x1 ;  /* 0xffffffffff247424 */ /* 0x000fe400078e00ff */
[----:B-1----:R-:W-:-:S05]  /*0070*/  IMAD.HI R0, R9, 0x2aaaaaab, RZ ;  /* 0x2aaaaaab09007827 */ /* 0x002fca00078e02ff */
[----:B------:R-:W-:-:S04]  /*0080*/  SHF.R.U32.HI R3, RZ, 0x1f, R0 ;  /* 0x0000001fff037819 */ /* 0x000fc80000011600 */
[----:B------:R-:W-:-:S05]  /*0090*/  LEA.HI.SX32 R0, R0, R3, 0x1a ;  /* 0x0000000300007211 */ /* 0x000fca00078fd2ff */
[C---:B------:R-:W-:Y:S02]  /*00a0*/  IMAD R2, R0.reuse, R5, 0x10 ;  /* 0x0000001000027424 */ /* 0x040fe400078e0205 */
[----:B------:R-:W-:-:S03]  /*00b0*/  IMAD R7, R0, -0x180, R9 ;  /* 0xfffffe8000077824 */ /* 0x000fc600078e0209 */
[----:B------:R-:W-:Y:S02]  /*00c0*/  IMNMX R4, R2, 0x8, PT ;  /* 0x0000000802047817 */ /* 0x000fe40003800200 */
[----:B------:R-:W-:Y:S02]  /*00d0*/  IABS R8, R7 ;  /* 0x0000000700087213 */ /* 0x000fe40000000000 */
[-C--:B------:R-:W-:Y:S02]  /*00e0*/  IABS R11, R4.reuse ;  /* 0x00000004000b7213 */ /* 0x080fe40000000000 */
[----:B------:R-:W-:Y:S02]  /*00f0*/  LOP3.LUT R7, R7, R4, RZ, 0x3c, !PT ;  /* 0x0000000407077212 */ /* 0x000fe400078e3cff */
[----:B------:R-:W1:Y:S02]  /*0100*/  I2F.RP R5, R11 ;  /* 0x0000000b00057306 */ /* 0x000e640000209400 */
[----:B------:R-:W-:-:S06]  /*0110*/  ISETP.GE.AND P2, PT, R7, RZ, PT ;  /* 0x000000ff0700720c */ /* 0x000fcc0003f46270 */
[----:B-1----:R-:W1:Y:S02]  /*0120*/  MUFU.RCP R5, R5 ;  /* 0x0000000500057308 */ /* 0x002e640000001000 */
[----:B-1----:R-:W-:Y:S02]  /*0130*/  IADD3 R2, R5, 0xffffffe, RZ ;  /* 0x0ffffffe05027810 */ /* 0x002fe40007ffe0ff */
[----:B------:R-:W-:-:S04]  /*0140*/  IABS R5, R9 ;  /* 0x0000000900057213 */ /* 0x000fc80000000000 */
[----:B------:R1:W2:Y:S02]  /*0150*/  F2I.FTZ.U32.TRUNC.NTZ R3, R2 ;  /* 0x0000000200037305 */ /* 0x0002a4000021f000 */
[----:B-1----:R-:W-:Y:S02]  /*0160*/  IMAD.MOV.U32 R2, RZ, RZ, RZ ;  /* 0x000000ffff027224 */ /* 0x002fe400078e00ff */
[----:B--2---:R-:W-:-:S04]  /*0170*/  IMAD.MOV R6, RZ, RZ, -R3 ;  /* 0x000000ffff067224 */ /* 0x004fc800078e0a03 */
[----:B------:R-:W-:Y:S01]  /*0180*/  IMAD R13, R6, R11, RZ ;  /* 0x0000000b060d7224 */ /* 0x000fe200078e02ff */
[----:B------:R-:W-:-:S03]  /*0190*/  IABS R6, R4 ;  /* 0x0000000400067213 */ /* 0x000fc60000000000 */
[----:B------:R-:W-:-:S04]  /*01a0*/  IMAD.HI.U32 R3, R3, R13, R2 ;  /* 0x0000000d03037227 */ /* 0x000fc800078e0002 */
[----:B------:R-:W-:Y:S02]  /*01b0*/  IMAD.MOV R6, RZ, RZ, -R6 ;  /* 0x000000ffff067224 */ /* 0x000fe400078e0a06 */
[----:B------:R-:W-:-:S04]  /*01c0*/  IMAD.HI.U32 R2, R3, R5, RZ ;  /* 0x0000000503027227 */ /* 0x000fc800078e00ff */
[----:B------:R-:W-:-:S04]  /*01d0*/  IMAD.HI.U32 R3, R3, R8, RZ ;  /* 0x0000000803037227 */ /* 0x000fc800078e00ff */
[-C--:B------:R-:W-:Y:S02]  /*01e0*/  IMAD R2, R2, R6.reuse, R5 ;  /* 0x0000000602027224 */ /* 0x080fe400078e0205 */
[----:B------:R-:W-:Y:S01]  /*01f0*/  IMAD R6, R3, R6, R8 ;  /* 0x0000000603067224 */ /* 0x000fe200078e0208 */
[----:B------:R-:W1:Y:S02]  /*0200*/  S2R R5, SR_TID.X ;  /* 0x0000000000057919 */ /* 0x000e640000002100 */
[C---:B------:R-:W-:Y:S02]  /*0210*/  ISETP.GT.U32.AND P1, PT, R11.reuse, R2, PT ;  /* 0x000000020b00720c */ /* 0x040fe40003f24070 */
[----:B------:R-:W-:-:S11]  /*0220*/  ISETP.GT.U32.AND P0, PT, R11, R6, PT ;  /* 0x000000060b00720c */ /* 0x000fd60003f04070 */
[--C-:B------:R-:W-:Y:S01]  /*0230*/  @!P1 IMAD.IADD R2, R2, 0x1, -R11.reuse ;  /* 0x0000000102029824 */ /* 0x100fe200078e0a0b */
[----:B------:R-:W-:Y:S01]  /*0240*/  ISETP.GE.AND P1, PT, R9, RZ, PT ;  /* 0x000000ff0900720c */ /* 0x000fe20003f26270 */
[----:B------:R-:W-:Y:S01]  /*0250*/  @!P0 IMAD.IADD R6, R6, 0x1, -R11 ;  /* 0x0000000106068824 */ /* 0x000fe200078e0a0b */
[----:B------:R-:W-:Y:S02]  /*0260*/  @!P0 IADD3 R3, R3, 0x1, RZ ;  /* 0x0000000103038810 */ /* 0x000fe40007ffe0ff */
[----:B------:R-:W-:Y:S02]  /*0270*/  ISETP.GT.U32.AND P4, PT, R11, R2, PT ;  /* 0x000000020b00720c */ /* 0x000fe40003f84070 */
[----:B------:R-:W-:Y:S02]  /*0280*/  ISETP.GE.U32.AND P3, PT, R6, R11, PT ;  /* 0x0000000b0600720c */ /* 0x000fe40003f66070 */
[C---:B-1----:R-:W-:Y:S01]  /*0290*/  LOP3.LUT R8, R5.reuse, 0x20, RZ, 0xc0, !PT ;  /* 0x0000002005087812 */ /* 0x042fe200078ec0ff */
[----:B------:R-:W-:Y:S01]  /*02a0*/  IMAD.SHL.U32 R22, R5, 0x4, RZ ;  /* 0x0000000405167824 */ /* 0x000fe200078e00ff */
[----:B------:R-:W-:-:S02]  /*02b0*/  ISETP.NE.AND P0, PT, R4, RZ, PT ;  /* 0x000000ff0400720c */ /* 0x000fc40003f05270 */
[--C-:B------:R-:W-:Y:S02]  /*02c0*/  SHF.R.U32.HI R23, RZ, 0x2, R5.reuse ;  /* 0x00000002ff177819 */ /* 0x100fe40000011605 */
[----:B------:R-:W-:Y:S02]  /*02d0*/  SHF.R.U32.HI R9, RZ, 0x3, R5 ;  /* 0x00000003ff097819 */ /* 0x000fe40000011605 */
[----:B------:R-:W-:Y:S01]  /*02e0*/  SHF.R.U32.HI R26, RZ, 0x2, R8 ;  /* 0x00000002ff1a7819 */ /* 0x000fe20000011608 */
[----:B------:R-:W-:Y:S01]  /*02f0*/  @!P4 IMAD.IADD R2, R2, 0x1, -R11 ;  /* 0x000000010202c824 */ /* 0x000fe200078e0a0b */
[----:B------:R-:W-:Y:S02]  /*0300*/  LOP3.LUT R27, R5, 0x80, RZ, 0xc0, !PT ;  /* 0x00000080051b7812 */ /* 0x000fe400078ec0ff */
[----:B------:R-:W-:Y:S01]  /*0310*/  @P3 IADD3 R3, R3, 0x1, RZ ;  /* 0x0000000103033810 */ /* 0x000fe20007ffe0ff */
[----:B------:R-:W-:Y:S01]  /*0320*/  @!P1 IMAD.MOV R2, RZ, RZ, -R2 ;  /* 0x000000ffff029224 */ /* 0x000fe200078e0a02 */
[----:B------:R-:W-:-:S02]  /*0330*/  LOP3.LUT R10, R26, 0x27, R23, 0xf8, !PT ;  /* 0x000000271a0a7812 */ /* 0x000fc400078ef817 */
[----:B------:R-:W-:Y:S01]  /*0340*/  SHF.R.U32.HI R11, RZ, 0x1, R8 ;  /* 0x00000001ff0b7819 */ /* 0x000fe20000011608 */
[----:B------:R-:W-:Y:S01]  /*0350*/  IMAD.MOV.U32 R6, RZ, RZ, R3 ;  /* 0x000000ffff067224 */ /* 0x000fe200078e0003 */
[----:B------:R-:W-:Y:S02]  /*0360*/  LOP3.LUT R3, RZ, R4, RZ, 0x33, !PT ;  /* 0x00000004ff037212 */ /* 0x000fe400078e33ff */
[----:B------:R-:W-:Y:S01]  /*0370*/  SHF.R.U32.HI R4, RZ, 0x3, R27 ;  /* 0x00000003ff047819 */ /* 0x000fe2000001161b */
[----:B------:R-:W-:Y:S01]  /*0380*/  @!P2 IMAD.MOV R6, RZ, RZ, -R6 ;  /* 0x000000ffff06a224 */ /* 0x000fe200078e0a06 */
[----:B------:R-:W-:Y:S02]  /*0390*/  SEL R7, R3, R2, !P0 ;  /* 0x0000000203077207 */ /* 0x000fe40004000000 */
[----:B------:R-:W-:Y:S02]  /*03a0*/  SGXT.U32 R2, R9, 0x4 ;  /* 0x000000040902781a */ /* 0x000fe40000000000 */
[----:B------:R-:W-:Y:S01]  /*03b0*/  SEL R6, R3, R6, !P0 ;  /* 0x0000000603067207 */ /* 0x000fe20004000000 */
[----:B------:R-:W-:Y:S01]  /*03c0*/  IMAD R7, R0, 0x8, R7 ;  /* 0x0000000800077824 */ /* 0x000fe200078e0207 */
[----:B------:R-:W-:-:S02]  /*03d0*/  LOP3.LUT R3, R10, 0x10, R23, 0xf8, !PT ;  /* 0x000000100a037812 */ /* 0x000fc400078ef817 */
[----:B------:R-:W-:Y:S01]  /*03e0*/  LOP3.LUT R21, R2, R4, RZ, 0xfc, !PT ;  /* 0x0000000402157212 */ /* 0x000fe200078efcff */
[----:B------:R-:W-:Y:S01]  /*03f0*/  IMAD.SHL.U32 R0, R6, 0x40, RZ ;  /* 0x0000004006007824 */ /* 0x000fe200078e00ff */
[----:B------:R-:W-:Y:S01]  /*0400*/  SHF.R.S32.HI R9, RZ, 0x1a, R7 ;  /* 0x0000001aff097819 */ /* 0x000fe20000011407 */
[----:B------:R-:W-:Y:S01]  /*0410*/  IMAD.SHL.U32 R2, R7, 0x20, RZ ;  /* 0x0000002007027824 */ /* 0x000fe200078e00ff */
[----:B------:R-:W-:Y:S02]  /*0420*/  LOP3.LUT R10, R11, 0x1c, R22, 0x78, !PT ;  /* 0x0000001c0b0a7812 */ /* 0x000fe400078e7816 */
[----:B------:R-:W-:Y:S02]  /*0430*/  LOP3.LUT R7, R0, R3, RZ, 0xfc, !PT ;  /* 0x0000000300077212 */ /* 0x000fe400078efcff */
[----:B------:R-:W-:Y:S02]  /*0440*/  SGXT R9, R9, 0x1 ;  /* 0x000000010909781a */ /* 0x000fe40000000200 */
[----:B------:R-:W-:Y:S01]  /*0450*/  LOP3.LUT R6, R2, R21, RZ, 0xfc, !PT ;  /* 0x0000001502067212 */ /* 0x000fe200078efcff */
[----:B------:R-:W-:Y:S01]  /*0460*/  IMAD.HI R8, R7, 0x2aaaaaab, RZ ;  /* 0x2aaaaaab07087827 */ /* 0x000fe200078e02ff */
[----:B------:R-:W-:-:S02]  /*0470*/  LOP3.LUT R12, R4, 0xf, R5, 0xf8, !PT ;  /* 0x0000000f040c7812 */ /* 0x000fc400078ef805 */
[----:B------:R-:W-:Y:S01]  /*0480*/  LEA.HI R9, R9, R6, RZ, 0x9 ;  /* 0x0000000609097211 */ /* 0x000fe200078f48ff */
[----:B------:R-:W-:Y:S01]  /*0490*/  IMAD R21, R21, 0x20, R10 ;  /* 0x0000002015157824 */ /* 0x000fe200078e020a */
[----:B------:R-:W-:Y:S01]  /*04a0*/  SHF.R.U32.HI R11, RZ, 0x1f, R8 ;  /* 0x0000001fff0b7819 */ /* 0x000fe20000011608 */
[----:B------:R-:W-:Y:S01]  /*04b0*/  IMAD.SHL.U32 R10, R5, 0x8, RZ ;  /* 0x00000008050a7824 */ /* 0x000fe200078e00ff */
[----:B------:R-:W-:Y:S02]  /*04c0*/  LOP3.LUT R9, R9, 0xffe00, RZ, 0xc0, !PT ;  /* 0x000ffe0009097812 */ /* 0x000fe400078ec0ff */
[----:B------:R-:W-:Y:S02]  /*04d0*/  LEA.HI R8, R8, R11, RZ, 0x17 ;  /* 0x0000000b08087211 */ /* 0x000fe400078fb8ff */
[----:B------:R-:W-:Y:S01]  /*04e0*/  LOP3.LUT R10, R10, 0x18, RZ, 0xc0, !PT ;  /* 0x000000180a0a7812 */ /* 0x000fe200078ec0ff */
[----:B------:R-:W-:Y:S01]  /*04f0*/  IMAD.IADD R9, R6, 0x1, -R9 ;  /* 0x0000000106097824 */ /* 0x000fe200078e0a09 */
[----:B------:R-:W-:Y:S01]  /*0500*/  LOP3.LUT R6, R22, 0x1c, RZ, 0xc0, !PT ;  /* 0x0000001c16067812 */ /* 0x000fe200078ec0ff */
[----:B------:R-:W-:Y:S01]  /*0510*/  IMAD R8, R8, -0xc00, R7 ;  /* 0xfffff40008087824 */ /* 0x000fe200078e0207 */
[----:B------:R-:W-:-:S02]  /*0520*/  LOP3.LUT R20, R10, 0x10, R5, 0x78, !PT ;  /* 0x000000100a147812 */ /* 0x000fc400078e7805 */
[----:B------:R-:W-:Y:S01]  /*0530*/  LOP3.LUT R4, R5, 0x8, RZ, 0xc0, !PT ;  /* 0x0000000805047812 */ /* 0x000fe200078ec0ff */
[----:B------:R-:W-:Y:S01]  /*0540*/  IMAD R6, R9, 0x3000, R6 ;  /* 0x0000300009067824 */ /* 0x000fe200078e0206 */
[C---:B------:R-:W-:Y:S01]  /*0550*/  LOP3.LUT R11, R5.reuse, 0x10, R22, 0x48, !PT ;  /* 0x00000010050b7812 */ /* 0x040fe200078e4816 */
[----:B------:R-:W-:Y:S01]  /*0560*/  IMAD R8, R8, 0x3000, R10 ;  /* 0x0000300008087824 */ /* 0x000fe200078e020a */
[----:B------:R-:W-:Y:S01]  /*0570*/  LOP3.LUT R28, R5, 0x10, RZ, 0xc0, !PT ;  /* 0x00000010051c7812 */ /* 0x000fe200078ec0ff */
[----:B------:R-:W-:Y:S01]  /*0580*/  IMAD R20, R3, 0x20, R20 ;  /* 0x0000002003147824 */ /* 0x000fe200078e0214 */
[----:B------:R-:W-:Y:S01]  /*0590*/  IADD3 R16, P0, R6, c[0x0][0x160], RZ ;  /* 0x0000580006107a10 */ /* 0x000fe20007f1e0ff */
[----:B------:R-:W-:Y:S01]  /*05a0*/  IMAD.SHL.U32 R9, R4, 0x2, RZ ;  /* 0x0000000204097824 */ /* 0x000fe200078e00ff */
[----:B------:R-:W-:Y:S01]  /*05b0*/  IADD3 R18, P1, R8, c[0x0][0x168], RZ ;  /* 0x00005a0008127a10 */ /* 0x000fe20007f3e0ff */
[----:B------:R-:W-:Y:S01]  /*05c0*/  IMAD R7, R12, 0x20, R11 ;  /* 0x000000200c077824 */ /* 0x000fe200078e020b */
[----:B------:R-:W-:Y:S01]  /*05d0*/  LEA.HI.X.SX32 R17, R6, c[0x0][0x164], 0x1, P0 ;  /* 0x0000590006117a11 */ /* 0x000fe200000f0eff */
[----:B------:R-:W-:Y:S01]  /*05e0*/  IMAD.MOV.U32 R3, RZ, RZ, RZ ;  /* 0x000000ffff037224 */ /* 0x000fe200078e00ff */
[----:B------:R-:W-:Y:S01]  /*05f0*/  LEA.HI.X.SX32 R19, R8, c[0x0][0x16c], 0x1, P1 ;  /* 0x00005b0008137a11 */ /* 0x000fe200008f0eff */
[----:B------:R-:W-:Y:S01]  /*0600*/  CS2R R10, SRZ ;  /* 0x00000000000a7805 */ /* 0x000fe2000001ff00 */
[----:B------:R-:W-:Y:S01]  /*0610*/  LOP3.LUT R4, R26, 0x7, R5, 0xf8, !PT ;  /* 0x000000071a047812 */ /* 0x000fe200078ef805 */
[----:B------:R1:W-:Y:S01]  /*0620*/  LDGSTS.E [R21+0x2000], [R16.64] ;  /* 0x0200000010157fae */ /* 0x0003e2000b921844 */
[----:B------:R-:W-:Y:S01]  /*0630*/  LOP3.LUT R9, R9, 0x10, R22, 0x78, !PT ;  /* 0x0000001009097812 */ /* 0x000fe200078e7816 */
[----:B------:R-:W-:Y:S01]  /*0640*/  CS2R R12, SRZ ;  /* 0x00000000000c7805 */ /* 0x000fe2000001ff00 */
[----:B------:R-:W-:Y:S01]  /*0650*/  LOP3.LUT R4, R4, 0x10, R23, 0xf8, !PT ;  /* 0x0000001004047812 */ /* 0x000fe200078ef817 */
[----:B------:R-:W0:Y:S01]  /*0660*/  LDGDEPBAR ;  /* 0x00000000000079af */ /* 0x000e220000000000 */
[----:B------:R-:W-:-:S02]  /*0670*/  IADD3 R29, P0, R18, 0x80, RZ ;  /* 0x00000080121d7810 */ /* 0x000fc40007f1e0ff */
[----:B------:R-:W-:Y:S01]  /*0680*/  IADD3 R34, P1, R16, 0x80, RZ ;  /* 0x0000008010227810 */ /* 0x000fe20007f3e0ff */
[----:B------:R1:W-:Y:S01]  /*0690*/  LDGSTS.E.64 [R20], [R18.64] ;  /* 0x0000000012147fae */ /* 0x0003e2000b921a44 */
[----:B------:R-:W-:Y:S02]  /*06a0*/  IMAD R6, R4, 0x20, R9 ;  /* 0x0000002004067824 */ /* 0x000fe400078e0209 */
[----:B------:R-:W-:Y:S01]  /*06b0*/  IMAD.MOV.U32 R4, RZ, RZ, RZ ;  /* 0x000000ffff047224 */ /* 0x000fe200078e00ff */
[----:B------:R-:W0:Y:S01]  /*06c0*/  LDGDEPBAR ;  /* 0x00000000000079af */ /* 0x000e220000000000 */
[----:B------:R-:W-:Y:S01]  /*06d0*/  CS2R R8, SRZ ;  /* 0x0000000000087805 */ /* 0x000fe2000001ff00 */
[----:B------:R-:W-:Y:S02]  /*06e0*/  IMAD.X R37, RZ, RZ, R19, P0 ;  /* 0x000000ffff257224 */ /* 0x000fe400000e0613 */
[----:B------:R-:W-:Y:S01]  /*06f0*/  BAR.SYNC.DEFER_BLOCKING 0x0 ;  /* 0x0000000000007b1d */ /* 0x000fe20000010000 */
[----:B------:R-:W-:-:S05]  /*0700*/  IMAD.X R31, RZ, RZ, R17, P1 ;  /* 0x000000ffff1f7224 */ /* 0x000fca00008e0611 */
[----:B------:R-:W-:Y:S01]  /*0710*/  @!PT LDS RZ, [RZ] ;  /* 0x00000000fffff984 */ /* 0x000fe20000000800 */
[----:B------:R-:W-:Y:S01]  /*0720*/  @!PT LDS RZ, [RZ] ;  /* 0x00000000fffff984 */ /* 0x000fe20000000800 */
[----:B------:R-:W-:Y:S01]  /*0730*/  @!PT LDS RZ, [RZ] ;  /* 0x00000000fffff984 */ /* 0x000fe20000000800 */
[----:B------:R1:W-:Y:S04]  /*0740*/  LDGSTS.E [R21+0x2400], [R16.64+0x20] ;  /* 0x0240002010157fae */ /* 0x0003e8000b921844 */
[----:B------:R-:W0:Y:S04]  /*0750*/  LDGDEPBAR ;  /* 0x00000000000079af */ /* 0x000e280000000000 */
[----:B------:R1:W-:Y:S04]  /*0760*/  LDGSTS.E.64 [R20+0x800], [R18.64+0x20] ;  /* 0x0080002012147fae */ /* 0x0003e8000b921a44 */
[----:B------:R-:W0:Y:S04]  /*0770*/  LDGDEPBAR ;  /* 0x00000000000079af */ /* 0x000e280000000000 */
[----:B------:R-:W-:Y:S06]  /*0780*/  BAR.SYNC.DEFER_BLOCKING 0x0 ;  /* 0x0000000000007b1d */ /* 0x000fec0000010000 */
        /* <DEDUP_REMOVED lines=14> */
[----:B------:R-:W0:Y:S02]  /*0870*/  LDGDEPBAR ;  /* 0x00000000000079af */ /* 0x000e240000000000 */
.L_x_0:
[----:B------:R-:W-:-:S04]  /*0880*/  DEPBAR.LE SB0, 0x6 ;  /* 0x000081800000791a */ /* 0x000fc80000000000 */
[----:B------:R-:W-:Y:S01]  /*0890*/  IADD3 R36, R36, 0x1, RZ ;  /* 0x0000000124247810 */ /* 0x000fe20007ffe0ff */
[----:B------:R-:W-:Y:S01]  /*08a0*/  IMAD.MOV.U32 R32, RZ, RZ, R29 ;  /* 0x000000ffff207224 */ /* 0x000fe200078e001d */
[----:B------:R-:W-:Y:S01]  /*08b0*/  IADD3 R35, R35, 0x1, RZ ;  /* 0x0000000123237810 */ /* 0x000fe20007ffe0ff */
[----:B------:R-:W-:Y:S01]  /*08c0*/  IMAD.MOV.U32 R33, RZ, RZ, R37 ;  /* 0x000000ffff217224 */ /* 0x000fe200078e0025 */
[----:B------:R-:W-:Y:S01]  /*08d0*/  BAR.SYNC.DEFER_BLOCKING 0x0 ;  /* 0x0000000000007b1d */ /* 0x000fe20000010000 */
[C---:B------:R-:W-:Y:S02]  /*08e0*/  ISETP.GE.AND P0, PT, R36.reuse, 0x4, PT ;  /* 0x000000042400780c */ /* 0x040fe40003f06270 */
[----:B------:R-:W-:Y:S02]  /*08f0*/  ISETP.GE.AND P1, PT, R35, 0x4, PT ;  /* 0x000000042300780c */ /* 0x000fe40003f26270 */
[----:B------:R-:W-:Y:S02]  /*0900*/  SEL R36, R36, RZ, !P0 ;  /* 0x000000ff24247207 */ /* 0x000fe40004000000 */
[----:B------:R-:W-:-:S02]  /*0910*/  ISETP.GE.U32.AND P0, PT, R3, 0x17c, PT ;  /* 0x0000017c0300780c */ /* 0x000fc40003f06070 */
[----:B------:R-:W-:Y:S01]  /*0920*/  SEL R35, R35, RZ, !P1 ;  /* 0x000000ff23237207 */ /* 0x000fe20004800000 */
[----:B-1----:R-:W-:Y:S01]  /*0930*/  IMAD R16, R36, 0x400, R7 ;  /* 0x0000040024107824 */ /* 0x002fe200078e0207 */
[----:B------:R-:W-:Y:S01]  /*0940*/  ISETP.GE.U32.AND.EX P0, PT, R4, RZ, PT, P0 ;  /* 0x000000ff0400720c */ /* 0x000fe20003f06100 */
[----:B------:R-:W-:Y:S01]  /*0950*/  IMAD R30, R36, 0x800, R6 ;  /* 0x00000800241e7824 */ /* 0x000fe200078e0206 */
[----:B------:R-:W-:-:S04]  /*0960*/  IADD3 R29, R35, 0x1, RZ ;  /* 0x00000001231d7810 */ /* 0x000fc80007ffe0ff */
[----:B------:R-:W-:Y:S04]  /*0970*/  LDSM.16.M88.2 R24, [R30] ;  /* 0x000000001e18783b */ /* 0x000fe80000000100 */
[----:B------:R-:W1:Y:S02]  /*0980*/  LDSM.16.M88.4 R16, [R16+0x2000] ;  /* 0x002000001010783b */ /* 0x000e640000000200 */
[----:B-1----:R-:W-:Y:S02]  /*0990*/  IMMA.16832.S8.S8.SAT R8, R16.ROW, R24.COL, R8 ;  /* 0x0000001810087237 */ /* 0x002fe40000445c08 */
[----:B------:R1:W2:Y:S02]  /*09a0*/  LDSM.16.M88.2 R24, [R30+0x400] ;  /* 0x000400001e18783b */ /* 0x0002a40000000100 */
[----:B-1----:R-:W-:Y:S01]  /*09b0*/  IMAD.MOV.U32 R30, RZ, RZ, R34 ;  /* 0x000000ffff1e7224 */ /* 0x002fe200078e0022 */
[----:B------:R-:W-:-:S03]  /*09c0*/  IADD3 R34, R36, 0x1, RZ ;  /* 0x0000000124227810 */ /* 0x000fc60007ffe0ff */
[----:B--2---:R-:W-:Y:S07]  /*09d0*/  IMMA.16832.S8.S8.SAT R12, R16.ROW, R24.COL, R12 ;  /* 0x00000018100c7237 */ /* 0x004fee0000445c0c */
[C---:B------:R-:W-:Y:S01]  /*09e0*/  IMAD R19, R35.reuse, 0x400, R21 ;  /* 0x0000040023137824 */ /* 0x040fe200078e0215 */
[----:B------:R-:W-:Y:S01]  /*09f0*/  BAR.SYNC.DEFER_BLOCKING 0x0 ;  /* 0x0000000000007b1d */ /* 0x000fe20000010000 */
[----:B------:R-:W-:-:S05]  /*0a00*/  IMAD R17, R35, 0x800, R20 ;  /* 0x0000080023117824 */ /* 0x000fca00078e0214 */
[----:B------:R-:W-:Y:S01]  /*0a10*/  @!PT LDS RZ, [RZ] ;  /* 0x00000000fffff984 */ /* 0x000fe20000000800 */
[----:B------:R-:W-:Y:S01]  /*0a20*/  @!PT LDS RZ, [RZ] ;  /* 0x00000000fffff984 */ /* 0x000fe20000000800 */
[----:B------:R-:W-:Y:S01]  /*0a30*/  @!PT LDS RZ, [RZ] ;  /* 0x00000000fffff984 */ /* 0x000fe20000000800 */
[----:B------:R1:W-:Y:S04]  /*0a40*/  LDGSTS.E [R19+0x2000], [R30.64], !P0 ;  /* 0x020000001e137fae */ /* 0x0003e8000c121844 */
[----:B------:R-:W0:Y:S04]  /*0a50*/  LDGDEPBAR ;  /* 0x00000000000079af */ /* 0x000e280000000000 */
[----:B------:R1:W-:Y:S01]  /*0a60*/  LDGSTS.E.64 [R17], [R32.64], !P0 ;  /* 0x0000000020117fae */ /* 0x0003e2000c121a44 */
[----:B------:R-:W-:-:S03]  /*0a70*/  ISETP.GE.AND P0, PT, R34, 0x4, PT ;  /* 0x000000042200780c */ /* 0x000fc60003f06270 */
[----:B------:R-:W0:Y:S01]  /*0a80*/  LDGDEPBAR ;  /* 0x00000000000079af */ /* 0x000e220000000000 */
[----:B------:R-:W-:-:S05]  /*0a90*/  SEL R34, R34, RZ, !P0 ;  /* 0x000000ff22227207 */ /* 0x000fca0004000000 */
[C---:B------:R-:W-:Y:S02]  /*0aa0*/  IMAD R16, R34.reuse, 0x400, R7 ;  /* 0x0000040022107824 */ /* 0x040fe400078e0207 */
[C---:B------:R-:W-:Y:S01]  /*0ab0*/  IMAD R36, R34.reuse, 0x800, R6 ;  /* 0x0000080022247824 */ /* 0x040fe200078e0206 */
[----:B------:R-:W-:Y:S01]  /*0ac0*/  IADD3 R34, R34, 0x1, RZ ;  /* 0x0000000122227810 */ /* 0x000fe20007ffe0ff */
[----:B------:R-:W-:-:S04]  /*0ad0*/  DEPBAR.LE SB0, 0x6 ;  /* 0x000081800000791a */ /* 0x000fc80000000000 */
[----:B------:R-:W-:Y:S06]  /*0ae0*/  BAR.SYNC.DEFER_BLOCKING 0x0 ;  /* 0x0000000000007b1d */ /* 0x000fec0000010000 */
[----:B------:R-:W-:Y:S04]  /*0af0*/  LDSM.16.M88.2 R24, [R36] ;  /* 0x000000002418783b */ /* 0x000fe80000000100 */
[----:B-1----:R-:W1:Y:S02]  /*0b00*/  LDSM.16.M88.4 R16, [R16+0x2000] ;  /* 0x002000001010783b */ /* 0x002e640000000200 */
[C---:B-1----:R-:W-:Y:S02]  /*0b10*/  IMMA.16832.S8.S8.SAT R8, R16.reuse.ROW, R24.COL, R8 ;  /* 0x0000001810087237 */ /* 0x042fe40000445c08 */
[----:B------:R-:W1:Y:S06]  /*0b20*/  LDSM.16.M88.2 R24, [R36+0x400] ;  /* 0x000400002418783b */ /* 0x000e6c0000000100 */
[----:B-1----:R-:W-:Y:S01]  /*0b30*/  IMMA.16832.S8.S8.SAT R12, R16.ROW, R24.COL, R12 ;  /* 0x00000018100c7237 */ /* 0x002fe20000445c0c */
[----:B------:R-:W-:Y:S06]  /*0b40*/  BAR.SYNC.DEFER_BLOCKING 0x0 ;  /* 0x0000000000007b1d */ /* 0x000fec0000010000 */
[----:B------:R-:W-:-:S04]  /*0b50*/  IADD3 R17, P1, R3, 0x1, RZ ;  /* 0x0000000103117810 */ /* 0x000fc80007f3e0ff */
[----:B------:R-:W-:Y:S01]  /*0b60*/  ISETP.GE.U32.AND P0, PT, R17, 0x17c, PT ;  /* 0x0000017c1100780c */ /* 0x000fe20003f06070 */
[----:B------:R-:W-:Y:S01]  /*0b70*/  IMAD.X R17, RZ, RZ, R4, P1 ;  /* 0x000000ffff117224 */ /* 0x000fe200008e0604 */
[----:B------:R-:W-:-:S04]  /*0b80*/  ISETP.GE.AND P1, PT, R29, 0x4, PT ;  /* 0x000000041d00780c */ /* 0x000fc80003f26270 */
[----:B------:R-:W-:Y:S02]  /*0b90*/  ISETP.GE.U32.AND.EX P0, PT, R17, RZ, PT, P0 ;  /* 0x000000ff1100720c */ /* 0x000fe40003f06100 */
[----:B------:R-:W-:-:S05]  /*0ba0*/  SEL R29, R29, RZ, !P1 ;  /* 0x000000ff1d1d7207 */ /* 0x000fca0004800000 */
[C---:B------:R-:W-:Y:S02]  /*0bb0*/  IMAD R17, R29.reuse, 0x400, R21 ;  /* 0x000004001d117824 */ /* 0x040fe400078e0215 */
[C---:B------:R-:W-:Y:S01]  /*0bc0*/  IMAD R37, R29.reuse, 0x800, R20 ;  /* 0x000008001d257824 */ /* 0x040fe200078e0214 */
[----:B------:R-:W-:-:S03]  /*0bd0*/  IADD3 R29, R29, 0x1, RZ ;  /* 0x000000011d1d7810 */ /* 0x000fc60007ffe0ff */
[----:B------:R-:W-:Y:S01]  /*0be0*/  @!PT LDS RZ, [RZ] ;  /* 0x00000000fffff984 */ /* 0x000fe20000000800 */
[----:B------:R-:W-:Y:S01]  /*0bf0*/  @!PT LDS RZ, [RZ] ;  /* 0x00000000fffff984 */ /* 0x000fe20000000800 */
[----:B------:R-:W-:Y:S01]  /*0c00*/  @!PT LDS RZ, [RZ] ;  /* 0x00000000fffff984 */ /* 0x000fe20000000800 */
[----:B------:R1:W-:Y:S04]  /*0c10*/  LDGSTS.E [R17+0x2000], [R30.64+0x20], !P0 ;  /* 0x020000201e117fae */ /* 0x0003e8000c121844 */
[----:B------:R-:W0:Y:S04]  /*0c20*/  LDGDEPBAR ;  /* 0x00000000000079af */ /* 0x000e280000000000 */
[----:B------:R2:W-:Y:S01]  /*0c30*/  LDGSTS.E.64 [R37], [R32.64+0x20], !P0 ;  /* 0x0000002020257fae */ /* 0x0005e2000c121a44 */
        /* <DEDUP_REMOVED lines=21> */
[C---:B--2---:R-:W-:Y:S01]  /*0d90*/  IMAD R37, R29.reuse, 0x800, R20 ;  /* 0x000008001d257824 */ /* 0x044fe200078e0214 */
        /* <DEDUP_REMOVED lines=69> */
[----:B------:R-:W-:Y:S01]  /*11f0*/  IMAD R34, R36, 0x800, R6 ;  /* 0x0000080024227824 */ /* 0x000fe200078e0206 */
[----:B------:R-:W-:-:S04]  /*1200*/  DEPBAR.LE SB0, 0x6 ;  /* 0x000081800000791a */ /* 0x000fc80000000000 */
[----:B------:R-:W-:Y:S06]  /*1210*/  BAR.SYNC.DEFER_BLOCKING 0x0 ;  /* 0x0000000000007b1d */ /* 0x000fec0000010000 */
[----:B------:R-:W-:Y:S04]  /*1220*/  LDSM.16.M88.2 R24, [R34] ;  /* 0x000000002218783b */ /* 0x000fe80000000100 */
[----:B-1----:R-:W1:Y:S02]  /*1230*/  LDSM.16.M88.4 R16, [R16+0x2000] ;  /* 0x002000001010783b */ /* 0x002e640000000200 */
[C---:B-1----:R-:W-:Y:S02]  /*1240*/  IMMA.16832.S8.S8.SAT R8, R16.reuse.ROW, R24.COL, R8 ;  /* 0x0000001810087237 */ /* 0x042fe40000445c08 */
[----:B------:R1:W3:Y:S04]  /*1250*/  LDSM.16.M88.2 R24, [R34+0x400] ;  /* 0x000400002218783b */ /* 0x0002e80000000100 */
[----:B------:R-:W-:Y:S01]  /*1260*/  BAR.SYNC.DEFER_BLOCKING 0x0 ;  /* 0x0000000000007b1d */ /* 0x000fe20000010000 */
[----:B-1----:R-:W-:Y:S01]  /*1270*/  IADD3 R34, P2, R30, 0xc0, RZ ;  /* 0x000000c01e227810 */ /* 0x002fe20007f5e0ff */
[----:B---3--:R-:W-:Y:S07]  /*1280*/  IMMA.16832.S8.S8.SAT R12, R16.ROW, R24.COL, R12 ;  /* 0x00000018100c7237 */ /* 0x008fee0000445c0c */
[----:B------:R-:W-:-:S04]  /*1290*/  IADD3 R17, P1, R3, 0x5, RZ ;  /* 0x0000000503117810 */ /* 0x000fc80007f3e0ff */
[----:B------:R-:W-:Y:S01]  /*12a0*/  ISETP.GE.U32.AND P0, PT, R17, 0x17c, PT ;  /* 0x0000017c1100780c */ /* 0x000fe20003f06070 */
[----:B------:R-:W-:Y:S01]  /*12b0*/  IMAD.X R17, RZ, RZ, R4, P1 ;  /* 0x000000ffff117224 */ /* 0x000fe200008e0604 */
[----:B------:R-:W-:-:S04]  /*12c0*/  ISETP.GE.AND P1, PT, R29, 0x4, PT ;  /* 0x000000041d00780c */ /* 0x000fc80003f26270 */
[----:B------:R-:W-:Y:S02]  /*12d0*/  ISETP.GE.U32.AND.EX P0, PT, R17, RZ, PT, P0 ;  /* 0x000000ff1100720c */ /* 0x000fe40003f06100 */
[----:B------:R-:W-:Y:S02]  /*12e0*/  SEL R35, R29, RZ, !P1 ;  /* 0x000000ff1d237207 */ /* 0x000fe40004800000 */
[----:B------:R-:W-:-:S03]  /*12f0*/  IADD3 R29, P1, R32, 0xc0, RZ ;  /* 0x000000c0201d7810 */ /* 0x000fc60007f3e0ff */
[C---:B------:R-:W-:Y:S02]  /*1300*/  IMAD R19, R35.reuse, 0x400, R21 ;  /* 0x0000040023137824 */ /* 0x040fe400078e0215 */
[----:B------:R-:W-:Y:S02]  /*1310*/  IMAD R17, R35, 0x800, R20 ;  /* 0x0000080023117824 */ /* 0x000fe400078e0214 */
[----:B--2---:R-:W-:Y:S02]  /*1320*/  IMAD.X R37, RZ, RZ, R33, P1 ;  /* 0x000000ffff257224 */ /* 0x004fe400008e0621 */
[----:B------:R-:W-:Y:S01]  /*1330*/  @!PT LDS RZ, [RZ] ;  /* 0x00000000fffff984 */ /* 0x000fe20000000800 */
[----:B------:R-:W-:Y:S01]  /*1340*/  @!PT LDS RZ, [RZ] ;  /* 0x00000000fffff984 */ /* 0x000fe20000000800 */
[----:B------:R-:W-:Y:S01]  /*1350*/  @!PT LDS RZ, [RZ] ;  /* 0x00000000fffff984 */ /* 0x000fe20000000800 */
[----:B------:R1:W-:Y:S04]  /*1360*/  LDGSTS.E [R19+0x2000], [R30.64+0xa0], !P0 ;  /* 0x020000a01e137fae */ /* 0x0003e8000c121844 */
[----:B------:R-:W0:Y:S04]  /*1370*/  LDGDEPBAR ;  /* 0x00000000000079af */ /* 0x000e280000000000 */
[----:B------:R2:W-:Y:S01]  /*1380*/  LDGSTS.E.64 [R17], [R32.64+0xa0], !P0 ;  /* 0x000000a020117fae */ /* 0x0005e2000c121a44 */
[----:B------:R-:W-:-:S03]  /*1390*/  IADD3 R3, P0, R3, 0x6, RZ ;  /* 0x0000000603037810 */ /* 0x000fc60007f1e0ff */
[----:B------:R-:W0:Y:S01]  /*13a0*/  LDGDEPBAR ;  /* 0x00000000000079af */ /* 0x000e220000000000 */
[----:B-1----:R-:W-:Y:S02]  /*13b0*/  IMAD.X R31, RZ, RZ, R31, P2 ;  /* 0x000000ffff1f7224 */ /* 0x002fe400010e061f */
[----:B------:R-:W-:Y:S01]  /*13c0*/  IMAD.X R4, RZ, RZ, R4, P0 ;  /* 0x000000ffff047224 */ /* 0x000fe200000e0604 */
[----:B------:R-:W-:-:S04]  /*13d0*/  ISETP.NE.U32.AND P0, PT, R3, 0x180, PT ;  /* 0x000001800300780c */ /* 0x000fc80003f05070 */
[----:B------:R-:W-:-:S13]  /*13e0*/  ISETP.NE.AND.EX P0, PT, R4, RZ, PT, P0 ;  /* 0x000000ff0400720c */ /* 0x000fda0003f05300 */
[----:B--2---:R-:W-:Y:S05]  /*13f0*/  @P0 BRA `(.L_x_0) ;  /* 0xfffff48000000947 */ /* 0x004fea000383ffff */
[----:B------:R-:W-:Y:S01]  /*1400*/  IMAD.SHL.U32 R4, R5, 0x10, RZ ;  /* 0x0000001005047824 */ /* 0x000fe200078e00ff */
[----:B------:R-:W-:-:S04]  /*1410*/  DEPBAR.LE SB0, 0x0 ;  /* 0x000080000000791a */ /* 0x000fc80000000000 */
[----:B------:R-:W-:Y:S01]  /*1420*/  IMAD.SHL.U32 R3, R5, 0x2, RZ ;  /* 0x0000000205037824 */ /* 0x000fe200078e00ff */
[----:B------:R-:W-:Y:S02]  /*1430*/  LOP3.LUT R4, R4, 0xc0, RZ, 0xc0, !PT ;  /* 0x000000c004047812 */ /* 0x000fe400078ec0ff */
[----:B------:R-:W-:Y:S02]  /*1440*/  LOP3.LUT R23, R26, 0x10, R23, 0xf8, !PT ;  /* 0x000000101a177812 */ /* 0x000fe400078ef817 */
[----:B------:R-:W-:-:S05]  /*1450*/  LOP3.LUT R3, R4, 0x6, R3, 0xf8, !PT ;  /* 0x0000000604037812 */ /* 0x000fca00078ef803 */
[----:B------:R-:W-:-:S04]  /*1460*/  IMAD R28, R28, 0x10, R3 ;  /* 0x000000101c1c7824 */ /* 0x000fc800078e0203 */
[----:B------:R-:W-:-:S05]  /*1470*/  IMAD R28, R27, 0x8, R28 ;  /* 0x000000081b1c7824 */ /* 0x000fca00078e021c */
[----:B------:R-:W-:Y:S02]  /*1480*/  IADD3 R4, R28, 0x200, RZ ;  /* 0x000002001c047810 */ /* 0x000fe40007ffe0ff */
[----:B------:R-:W-:Y:S02]  /*1490*/  SHF.R.U32.HI R3, RZ, 0x2, R28 ;  /* 0x00000002ff037819 */ /* 0x000fe4000001161c */
[----:B------:R-:W-:Y:S02]  /*14a0*/  SHF.R.U32.HI R6, RZ, 0x2, R4 ;  /* 0x00000002ff067819 */ /* 0x000fe40000011604 */
[----:B------:R-:W-:Y:S02]  /*14b0*/  LOP3.LUT R23, R23, R28, RZ, 0xfc, !PT ;  /* 0x0000001c17177212 */ /* 0x000fe400078efcff */
[----:B------:R-:W-:Y:S02]  /*14c0*/  LOP3.LUT R4, R3, 0x1fc, RZ, 0xc0, !PT ;  /* 0x000001fc03047812 */ /* 0x000fe400078ec0ff */
[----:B------:R-:W-:-:S02]  /*14d0*/  LOP3.LUT R16, R6, 0x1f0, RZ, 0xc0, !PT ;  /* 0x000001f006107812 */ /* 0x000fc400078ec0ff */
[----:B------:R-:W-:Y:S01]  /*14e0*/  SHF.R.U32.HI R3, RZ, 0x2, R22 ;  /* 0x00000002ff037819 */ /* 0x000fe20000011616 */
[C---:B------:R-:W-:Y:S01]  /*14f0*/  IMAD R6, R23.reuse, 0x4, R4 ;  /* 0x0000000417067824 */ /* 0x040fe200078e0204 */
[----:B------:R-:W-:Y:S01]  /*1500*/  BAR.SYNC.DEFER_BLOCKING 0x0 ;  /* 0x0000000000007b1d */ /* 0x000fe20000010000 */
[----:B------:R-:W-:Y:S01]  /*1510*/  IMAD R23, R23, 0x4, R16 ;  /* 0x0000000417177824 */ /* 0x000fe200078e0210 */
[C---:B------:R-:W-:Y:S02]  /*1520*/  LOP3.LUT R4, R22.reuse, 0x3fc, RZ, 0xc0, !PT ;  /* 0x000003fc16047812 */ /* 0x040fe400078ec0ff */
[----:B------:R-:W-:Y:S02]  /*1530*/  LOP3.LUT R3, R3, 0xf0, RZ, 0xc0, !PT ;  /* 0x000000f003037812 */ /* 0x000fe400078ec0ff */
[----:B------:R-:W-:-:S03]  /*1540*/  LOP3.LUT R22, R22, 0x1c, RZ, 0xc0, !PT ;  /* 0x0000001c16167812 */ /* 0x000fc600078ec0ff */
[----:B------:R-:W-:Y:S01]  /*1550*/  IMAD R16, R4, 0x4, R3 ;  /* 0x0000000404107824 */ /* 0x000fe200078e0203 */
[----:B------:R-:W-:Y:S02]  /*1560*/  LOP3.LUT R3, R5, 0x8, RZ, 0xc0, !PT ;  /* 0x0000000805037812 */ /* 0x000fe400078ec0ff */
[----:B------:R-:W-:-:S03]  /*1570*/  SHF.R.U32.HI R5, RZ, 0x4, R5 ;  /* 0x00000004ff057819 */ /* 0x000fc60000011605 */
[----:B------:R-:W-:Y:S01]  /*1580*/  IMAD R3, R3, 0x4, R22 ;  /* 0x0000000403037824 */ /* 0x000fe200078e0216 */
[----:B------:R-:W-:-:S03]  /*1590*/  SGXT.U32 R5, R5, 0x4 ;  /* 0x000000040505781a */ /* 0x000fc60000000000 */
[----:B------:R-:W-:Y:S01]  /*15a0*/  IMAD.IADD R3, R0, 0x1, R3 ;  /* 0x0000000100037824 */ /* 0x000fe200078e0203 */
[----:B------:R-:W-:Y:S02]  /*15b0*/  LOP3.LUT R2, R5, R2, RZ, 0xfc, !PT ;  /* 0x0000000205027212 */ /* 0x000fe400078efcff */
[----:B------:R-:W-:Y:S01]  /*15c0*/  LOP3.LUT R0, R4, 0x400, RZ, 0xfc, !PT ;  /* 0x0000040004007812 */ /* 0x000fe200078efcff */
[----:B------:R1:W-:Y:S01]  /*15d0*/  STS.64 [R6], R8 ;  /* 0x0000000806007388 */ /* 0x0003e20000000a00 */
[----:B------:R-:W-:Y:S02]  /*15e0*/  ISETP.GE.AND P0, PT, R3, 0xc00, PT ;  /* 0x00000c000300780c */ /* 0x000fe40003f06270 */
[----:B------:R-:W-:Y:S01]  /*15f0*/  SHF.R.U32.HI R5, RZ, 0x2, R0 ;  /* 0x00000002ff057819 */ /* 0x000fe20000011600 */
[----:B------:R-:W-:Y:S01]  /*1600*/  STS.64 [R23+0x800], R10 ;  /* 0x0008000a17007388 */ /* 0x000fe20000000a00 */
[C---:B------:R-:W-:Y:S01]  /*1610*/  ISETP.LT.AND P1, PT, R2.reuse, 0x200, !P0 ;  /* 0x000002000200780c */ /* 0x040fe20004721270 */
[----:B------:R-:W-:Y:S01]  /*1620*/  IMAD R0, R2, 0xc00, R3 ;  /* 0x00000c0002007824 */ /* 0x000fe200078e0203 */
[----:B------:R-:W-:Y:S01]  /*1630*/  LOP3.LUT R5, R5, 0x1f0, RZ, 0xc0, !PT ;  /* 0x000001f005057812 */ /* 0x000fe200078ec0ff */
[----:B------:R2:W-:Y:S04]  /*1640*/  STS.64 [R6+0x80], R12 ;  /* 0x0000800c06007388 */ /* 0x0005e80000000a00 */
[----:B------:R-:W-:Y:S01]  /*1650*/  STS.64 [R23+0x880], R14 ;  /* 0x0008800e17007388 */ /* 0x000fe20000000a00 */
[----:B-1----:R-:W-:-:S02]  /*1660*/  IMAD.MOV.U32 R9, RZ, RZ, 0x4 ;  /* 0x00000004ff097424 */ /* 0x002fc400078e00ff */
[----:B------:R-:W-:Y:S01]  /*1670*/  IMAD R5, R4, 0x4, R5 ;  /* 0x0000000404057824 */ /* 0x000fe200078e0205 */
[----:B------:R-:W-:Y:S01]  /*1680*/  BAR.SYNC.DEFER_BLOCKING 0x0 ;  /* 0x0000000000007b1d */ /* 0x000fe20000010000 */
[----:B--2---:R-:W-:Y:S01]  /*1690*/  LOP3.LUT R6, R2, 0x10, RZ, 0xfc, !PT ;  /* 0x0000001002067812 */ /* 0x004fe200078efcff */
[----:B------:R-:W-:-:S03]  /*16a0*/  IMAD.WIDE R2, R0, R9, c[0x0][0x170] ;  /* 0x00005c0000027625 */ /* 0x000fc600078e0209 */
[----:B------:R-:W-:Y:S01]  /*16b0*/  ISETP.LT.AND P0, PT, R6, 0x200, !P0 ;  /* 0x000002000600780c */ /* 0x000fe20004701270 */
[----:B------:R-:W1:Y:S04]  /*16c0*/  LDS.128 R16, [R16] ;  /* 0x0000000010107984 */ /* 0x000e680000000c00 */
[----:B-1----:R1:W-:Y:S08]  /*16d0*/  @P1 STG.E.128 [R2.64], R16 ;  /* 0x0000001002001986 */ /* 0x0023f0000c101d04 */
[----:B------:R-:W-:Y:S05]  /*16e0*/  @!P0 EXIT ;  /* 0x000000000000894d */ /* 0x000fea0003800000 */
[----:B------:R-:W2:Y:S01]  /*16f0*/  LDS.128 R4, [R5+0x1000] ;  /* 0x0010000005047984 */ /* 0x000ea20000000c00 */
[----:B-1----:R-:W-:-:S05]  /*1700*/  IADD3 R2, R0, 0xc000, RZ ;  /* 0x0000c00000027810 */ /* 0x002fca0007ffe0ff */
[----:B------:R-:W-:-:S05]  /*1710*/  IMAD.WIDE R2, R2, R9, c[0x0][0x170] ;  /* 0x00005c0002027625 */ /* 0x000fca00078e0209 */
[----:B--2---:R-:W-:Y:S01]  /*1720*/  STG.E.128 [R2.64], R4 ;  /* 0x0000000402007986 */ /* 0x004fe2000c101d04 */
[----:B------:R-:W-:Y:S05]  /*1730*/  EXIT ;  /* 0x000000000000794d */ /* 0x000fea0003800000 */
.L_x_1:
[----:B------:R-:W-:-:S00]  /*1740*/  BRA `(.L_x_1) ;  /* 0xfffffff000007947 */ /* 0x000fc0000383ffff */
[----:B------:R-:W-:-:S00]  /*1750*/  NOP ;  /* 0x0000000000007918 */ /* 0x000fc00000000000 */
        /* <DEDUP_REMOVED lines=10> */
.L_x_2:


//--------------------- .nv.shared.triton_mm      --------------------------
	.section	.nv.shared.triton_mm,"aw",@nobits
	.sectionflags	@""
	.align	16
